	.headerflags	@"EF_CUDA_TEXMODE_UNIFIED EF_CUDA_64BIT_ADDRESS EF_CUDA_ACCELERATORS EF_CUDA_SM90 EF_CUDA_VIRTUAL_SM(EF_CUDA_SM90)"
	.elftype	@"ET_EXEC"


//--------------------- .nv.info                  --------------------------
	.section	.nv.info,"",@"SHT_CUDA_INFO"
	.align	4


	//----- nvinfo : EIATTR_REGCOUNT
	.align		4
        /*0000*/ 	.byte	0x04, 0x2f
        /*0002*/ 	.short	(.L_2 - .L_1)
	.align		4
.L_1:
        /*0004*/ 	.word	index@(triton_poi_fused_clamp_pow_0)
        /*0008*/ 	.word	0x00000015


	//----- nvinfo : EIATTR_MIN_STACK_SIZE
	.align		4
.L_2:
        /*000c*/ 	.byte	0x04, 0x12
        /*000e*/ 	.short	(.L_4 - .L_3)
	.align		4
.L_3:
        /*0010*/ 	.word	index@(triton_poi_fused_clamp_pow_0)
        /*0014*/ 	.word	0x00000000


	//----- nvinfo : EIATTR_FRAME_SIZE
	.align		4
.L_4:
        /*0018*/ 	.byte	0x04, 0x11
        /*001a*/ 	.short	(.L_6 - .L_5)
	.align		4
.L_5:
        /*001c*/ 	.word	index@(triton_poi_fused_clamp_pow_0)
        /*0020*/ 	.word	0x00000000


	//----- nvinfo : EIATTR_MIN_STACK_SIZE
	.align		4
.L_6:
        /*0024*/ 	.byte	0x04, 0x12
        /*0026*/ 	.short	(.L_8 - .L_7)
	.align		4
.L_7:
        /*0028*/ 	.word	index@(triton_poi_fused_clamp_pow_0)
        /*002c*/ 	.word	0x00000000
.L_8:


//--------------------- .nv.info.triton_poi_fused_clamp_pow_0 --------------------------
	.section	.nv.info.triton_poi_fused_clamp_pow_0,"",@"SHT_CUDA_INFO"
	.sectionflags	@""
	.align	4


	//----- nvinfo : EIATTR_CUDA_API_VERSION
	.align		4
        /*0000*/ 	.byte	0x04, 0x37
        /*0002*/ 	.short	(.L_10 - .L_9)
.L_9:
        /*0004*/ 	.word	0x0000007c


	//----- nvinfo : EIATTR_KPARAM_INFO
	.align		4
.L_10:
        /*0008*/ 	.byte	0x04, 0x17
        /*000a*/ 	.short	(.L_12 - .L_11)
.L_11:
        /*000c*/ 	.word	0x00000000
        /*0010*/ 	.short	0x0003
        /*0012*/ 	.short	0x0018
        /*0014*/ 	.byte	0x00, 0xf0, 0x11, 0x00


	//----- nvinfo : EIATTR_KPARAM_INFO
	.align		4
.L_12:
        /*0018*/ 	.byte	0x04, 0x17
        /*001a*/ 	.short	(.L_14 - .L_13)
.L_13:
        /*001c*/ 	.word	0x00000000
        /*0020*/ 	.short	0x0002
        /*0022*/ 	.short	0x0010
        /*0024*/ 	.byte	0x00, 0xf4, 0x21, 0x00


	//----- nvinfo : EIATTR_KPARAM_INFO
	.align		4
.L_14:
        /*0028*/ 	.byte	0x04, 0x17
        /*002a*/ 	.short	(.L_16 - .L_15)
.L_15:
        /*002c*/ 	.word	0x00000000
        /*0030*/ 	.short	0x0001
        /*0032*/ 	.short	0x0008
        /*0034*/ 	.byte	0x00, 0xf4, 0x21, 0x00


	//----- nvinfo : EIATTR_KPARAM_INFO
	.align		4
.L_16:
        /*0038*/ 	.byte	0x04, 0x17
        /*003a*/ 	.short	(.L_18 - .L_17)
.L_17:
        /*003c*/ 	.word	0x00000000
        /*0040*/ 	.short	0x0000
        /*0042*/ 	.short	0x0000
        /*0044*/ 	.byte	0x00, 0xf4, 0x21, 0x00


	//----- nvinfo : EIATTR_SPARSE_MMA_MASK
	.align		4
.L_18:
        /*0048*/ 	.byte	0x03, 0x50
        /*004a*/ 	.short	0x0000


	//----- nvinfo : EIATTR_MAXREG_COUNT
	.align		4
        /*004c*/ 	.byte	0x03, 0x1b
        /*004e*/ 	.short	0x00ff


	//----- nvinfo : EIATTR_EXIT_INSTR_OFFSETS
	.align		4
        /*0050*/ 	.byte	0x04, 0x1c
        /*0052*/ 	.short	(.L_20 - .L_19)


	//   ....[0]....
.L_19:
        /*0054*/ 	.word	0x00000fd0


	//   ....[1]....
        /*0058*/ 	.word	0x00000ff0


	//----- nvinfo : EIATTR_REQNTID
	.align		4
.L_20:
        /*005c*/ 	.byte	0x04, 0x10
        /*005e*/ 	.short	(.L_22 - .L_21)
.L_21:
        /*0060*/ 	.word	0x00000080
        /*0064*/ 	.word	0x00000001
        /*0068*/ 	.word	0x00000001


	//----- nvinfo : EIATTR_CRS_STACK_SIZE
	.align		4
.L_22:
        /*006c*/ 	.byte	0x04, 0x1e
        /*006e*/ 	.short	(.L_24 - .L_23)
.L_23:
        /*0070*/ 	.word	0x00000000


	//----- nvinfo : EIATTR_CBANK_PARAM_SIZE
	.align		4
.L_24:
        /*0074*/ 	.byte	0x03, 0x19
        /*0076*/ 	.short	0x001c


	//----- nvinfo : EIATTR_PARAM_CBANK
	.align		4
        /*0078*/ 	.byte	0x04, 0x0a
        /*007a*/ 	.short	(.L_26 - .L_25)
	.align		4
.L_25:
        /*007c*/ 	.word	index@(.nv.constant0.triton_poi_fused_clamp_pow_0)
        /*0080*/ 	.short	0x0210
        /*0082*/ 	.short	0x001c


	//----- nvinfo : EIATTR_SW_WAR
	.align		4
.L_26:
        /*0084*/ 	.byte	0x04, 0x36
        /*0086*/ 	.short	(.L_28 - .L_27)
.L_27:
        /*0088*/ 	.word	0x00000008
.L_28:


//--------------------- .nv.callgraph             --------------------------
	.section	.nv.callgraph,"",@"SHT_CUDA_CALLGRAPH"
	.align	4
	.sectionentsize	8
	.align		4
        /*0000*/ 	.word	0x00000000
	.align		4
        /*0004*/ 	.word	0xffffffff
	.align		4
        /*0008*/ 	.word	0x00000000
	.align		4
        /*000c*/ 	.word	0xfffffffe
	.align		4
        /*0010*/ 	.word	0x00000000
	.align		4
        /*0014*/ 	.word	0xfffffffd
	.align		4
        /*0018*/ 	.word	0x00000000
	.align		4
        /*001c*/ 	.word	0xfffffffc


//--------------------- .nv.constant4             --------------------------
	.section	.nv.constant4,"a",@progbits
	.align	8
	.align		8
.nv.constant4:
        /*0000*/ 	.dword	_$_str


//--------------------- .text.triton_poi_fused_clamp_pow_0 --------------------------
	.section	.text.triton_poi_fused_clamp_pow_0,"ax",@progbits
	.align	128
        .global         triton_poi_fused_clamp_pow_0
        .type           triton_poi_fused_clamp_pow_0,@function
        .size           triton_poi_fused_clamp_pow_0,(.L_x_7 - triton_poi_fused_clamp_pow_0)
        .other          triton_poi_fused_clamp_pow_0,@"STO_CUDA_ENTRY STV_DEFAULT"
triton_poi_fused_clamp_pow_0:
.text.triton_poi_fused_clamp_pow_0:
[----:B------:R-:W0:Y:S02]  /*0000*/  LDC R1, c[0x0][0x28] ;  /* 0x00000a00ff017b82 */ /* 0x000e240000000800 */
[----:B------:R-:W1:Y:S01]  /*0010*/  S2R R0, SR_TID.X ;  /* 0x0000000000007919 */ /* 0x000e620000002100 */
[----:B------:R-:W2:Y:S01]  /*0020*/  LDC.64 R8, c[0x0][0x210] ;  /* 0x00008400ff087b82 */ /* 0x000ea20000000a00 */
[----:B------:R-:W-:Y:S01]  /*0030*/  ULDC.64 UR4, c[0x0][0x208] ;  /* 0x0000820000047ab9 */ /* 0x000fe20000000a00 */
[----:B------:R-:W3:Y:S01]  /*0040*/  S2R R3, SR_CTAID.X ;  /* 0x0000000000037919 */ /* 0x000ee20000002500 */
[----:B-1----:R-:W-:-:S04]  /*0050*/  SHF.L.U32 R0, R0, 0x1, RZ ;  /* 0x0000000100007819 */ /* 0x002fc800000006ff */
[----:B------:R-:W-:-:S04]  /*0060*/  LOP3.LUT R0, R0, 0xfe, RZ, 0xc0, !PT ;  /* 0x000000fe00007812 */ /* 0x000fc800078ec0ff */
[----:B---3--:R-:W-:Y:S02]  /*0070*/  LEA R4, R3, R0, 0x8 ;  /* 0x0000000003047211 */ /* 0x008fe400078e40ff */
[----:B------:R-:W-:Y:S02]  /*0080*/  CS2R R2, SRZ ;  /* 0x0000000000027805 */ /* 0x000fe4000001ff00 */
[C---:B------:R-:W-:Y:S01]  /*0090*/  ISETP.GE.AND P3, PT, R4.reuse, 0x100, PT ;  /* 0x000001000400780c */ /* 0x040fe20003f66270 */
[----:B--2---:R-:W-:-:S12]  /*00a0*/  IMAD.WIDE R8, R4, 0x4, R8 ;  /* 0x0000000404087825 */ /* 0x004fd800078e0208 */
[----:B------:R-:W2:Y:S01]  /*00b0*/  @!P3 LDG.E.64 R2, desc[UR4][R8.64] ;  /* 0x000000040802b981 */ /* 0x000ea2000c1e1b00 */
[----:B------:R-:W1:Y:S03]  /*00c0*/  LDC.64 R10, c[0x0][0x218] ;  /* 0x00008600ff0a7b82 */ /* 0x000e660000000a00 */
[----:B-1----:R-:W3:Y:S01]  /*00d0*/  LDG.E R5, desc[UR4][R10.64] ;  /* 0x000000040a057981 */ /* 0x002ee2000c1e1900 */
[----:B------:R-:W-:Y:S01]  /*00e0*/  HFMA2.MMA R7, -RZ, RZ, 0.88671875, -10224 ;  /* 0x3b18f0feff077435 */ /* 0x000fe200000001ff */
[----:B------:R-:W-:Y:S01]  /*00f0*/  BSSY B0, `(.L_x_0) ;  /* 0x0000079000007945 */ /* 0x000fe20003800000 */
[C---:B--2---:R-:W-:Y:S02]  /*0100*/  FSETP.GT.AND P0, PT, R2.reuse, 9.9999999747524270788e-07, PT ;  /* 0x358637bd0200780b */ /* 0x044fe40003f04000 */
[----:B------:R-:W-:Y:S02]  /*0110*/  FSETP.NAN.AND P1, PT, R2, R2, PT ;  /* 0x000000020200720b */ /* 0x000fe40003f28000 */
[----:B------:R-:W-:-:S09]  /*0120*/  FSETP.NAN.AND P4, PT, R3, R3, PT ;  /* 0x000000030300720b */ /* 0x000fd20003f88000 */
[----:B------:R-:W-:-:S04]  /*0130*/  @!P0 FSEL R2, R2, 9.9999999747524270788e-07, P1 ;  /* 0x358637bd02028808 */ /* 0x000fc80000800000 */
[C---:B------:R-:W-:Y:S01]  /*0140*/  FSETP.NEU.AND P1, PT, R2.reuse, RZ, PT ;  /* 0x000000ff0200720b */ /* 0x040fe20003f2d000 */
[----:B------:R-:W-:-:S03]  /*0150*/  FADD.FTZ R6, |R2|, -RZ ;  /* 0x800000ff02067221 */ /* 0x000fc60000010200 */
[----:B------:R-:W-:Y:S02]  /*0160*/  FSETP.GEU.OR P5, PT, R2, RZ, !P1 ;  /* 0x000000ff0200720b */ /* 0x000fe40004fae400 */
[----:B------:R-:W-:Y:S02]  /*0170*/  LOP3.LUT R0, R6, 0x7fffff, RZ, 0xc0, !PT ;  /* 0x007fffff06007812 */ /* 0x000fe400078ec0ff */
[----:B---3--:R-:W-:Y:S02]  /*0180*/  FSETP.GEU.OR P6, PT, R5, RZ, P1 ;  /* 0x000000ff0500720b */ /* 0x008fe40000fce400 */
[----:B------:R-:W-:-:S04]  /*0190*/  LOP3.LUT R0, R0, 0x3f800000, RZ, 0xfc, !PT ;  /* 0x3f80000000007812 */ /* 0x000fc800078efcff */
[----:B------:R-:W-:-:S13]  /*01a0*/  FSETP.GT.AND P0, PT, R0, 1.4142135381698608398, PT ;  /* 0x3fb504f30000780b */ /* 0x000fda0003f04000 */
[----:B------:R-:W-:-:S04]  /*01b0*/  @P0 FMUL R0, R0, 0.5 ;  /* 0x3f00000000000820 */ /* 0x000fc80000400000 */
[C---:B------:R-:W-:Y:S01]  /*01c0*/  FADD R9, R0.reuse, 1 ;  /* 0x3f80000000097421 */ /* 0x040fe20000000000 */
[----:B------:R-:W-:-:S04]  /*01d0*/  FADD R8, R0, -1 ;  /* 0xbf80000000087421 */ /* 0x000fc80000000000 */
[----:B------:R-:W-:Y:S01]  /*01e0*/  FADD R10, R8, R8 ;  /* 0x00000008080a7221 */ /* 0x000fe20000000000 */
[----:B------:R-:W1:Y:S03]  /*01f0*/  MUFU.RCP R9, R9 ;  /* 0x0000000900097308 */ /* 0x000e660000001000 */
[----:B-1----:R-:W-:-:S04]  /*0200*/  FMUL R11, R9, R10 ;  /* 0x0000000a090b7220 */ /* 0x002fc80000400000 */
[----:B------:R-:W-:-:S04]  /*0210*/  FMUL R0, R11, R11 ;  /* 0x0000000b0b007220 */ /* 0x000fc80000400000 */
[----:B------:R-:W-:-:S04]  /*0220*/  FFMA.FTZ R13, R0, R7, 0.01249298732727766037 ;  /* 0x3c4caf63000d7423 */ /* 0x000fc80000010007 */
[----:B------:R-:W-:-:S04]  /*0230*/  FFMA.FTZ R13, R0, R13, 0.083333469927310943604 ;  /* 0x3daaaabd000d7423 */ /* 0x000fc8000001000d */
[----:B------:R-:W-:Y:S01]  /*0240*/  FMUL.FTZ R0, R0, R13 ;  /* 0x0000000d00007220 */ /* 0x000fe20000410000 */
[----:B------:R-:W-:-:S03]  /*0250*/  FFMA R13, -R9, R10, R8 ;  /* 0x0000000a090d7223 */ /* 0x000fc60000000108 */
[----:B------:R-:W-:Y:S01]  /*0260*/  FMUL.FTZ R12, R11, R0 ;  /* 0x000000000b0c7220 */ /* 0x000fe20000410000 */
[----:B------:R-:W-:Y:S01]  /*0270*/  FADD R13, R13, R13 ;  /* 0x0000000d0d0d7221 */ /* 0x000fe20000000000 */
[----:B------:R-:W-:Y:S02]  /*0280*/  SHF.R.U32.HI R0, RZ, 0x17, R6 ;  /* 0x00000017ff007819 */ /* 0x000fe40000011606 */
[CC--:B------:R-:W-:Y:S01]  /*0290*/  FFMA R14, R9.reuse, R10.reuse, R12 ;  /* 0x0000000a090e7223 */ /* 0x0c0fe2000000000c */
[----:B------:R-:W-:Y:S01]  /*02a0*/  FFMA.FTZ R8, R8, -R11, R13 ;  /* 0x8000000b08087223 */ /* 0x000fe2000001000d */
[----:B------:R-:W-:Y:S02]  /*02b0*/  I2FP.F32.U32 R0, R0 ;  /* 0x0000000000007245 */ /* 0x000fe40000201000 */
[C---:B------:R-:W-:Y:S01]  /*02c0*/  FFMA R11, R9.reuse, R10, -R14 ;  /* 0x0000000a090b7223 */ /* 0x040fe2000000080e */
[----:B------:R-:W-:Y:S02]  /*02d0*/  FMUL.FTZ R8, R9, R8 ;  /* 0x0000000809087220 */ /* 0x000fe40000410000 */
[----:B------:R-:W-:Y:S01]  /*02e0*/  FADD R0, R0, -127 ;  /* 0xc2fe000000007421 */ /* 0x000fe20000000000 */
[----:B------:R-:W-:-:S03]  /*02f0*/  FADD R11, R12, R11 ;  /* 0x0000000b0c0b7221 */ /* 0x000fc60000000000 */
[----:B------:R-:W-:Y:S01]  /*0300*/  @P0 FADD R0, R0, 1 ;  /* 0x3f80000000000421 */ /* 0x000fe20000000000 */
[----:B------:R-:W-:-:S03]  /*0310*/  FADD R11, R8, R11 ;  /* 0x0000000b080b7221 */ /* 0x000fc60000000000 */
[----:B------:R-:W-:Y:S01]  /*0320*/  FMUL.FTZ R8, R0, 0.693145751953125 ;  /* 0x3f31720000087820 */ /* 0x000fe20000410000 */
[----:B------:R-:W-:Y:S01]  /*0330*/  FADD R9, R14, R11 ;  /* 0x0000000b0e097221 */ /* 0x000fe20000000000 */
[----:B------:R-:W-:-:S03]  /*0340*/  FMUL.FTZ R0, R0, 1.428606765330187045e-06 ;  /* 0x35bfbe8e00007820 */ /* 0x000fc60000410000 */
[----:B------:R-:W-:Y:S01]  /*0350*/  FADD R13, R9, R8 ;  /* 0x00000008090d7221 */ /* 0x000fe20000000000 */
[----:B------:R-:W-:-:S03]  /*0360*/  FADD R14, R14, -R9 ;  /* 0x800000090e0e7221 */ /* 0x000fc60000000000 */
[----:B------:R-:W-:Y:S01]  /*0370*/  FADD R8, R8, -R13 ;  /* 0x8000000d08087221 */ /* 0x000fe20000000000 */
[----:B------:R-:W-:-:S03]  /*0380*/  FADD R14, R11, R14 ;  /* 0x0000000e0b0e7221 */ /* 0x000fc60000000000 */
[----:B------:R-:W-:Y:S01]  /*0390*/  FADD R11, R9, R8 ;  /* 0x00000008090b7221 */ /* 0x000fe20000000000 */
[C---:B------:R-:W-:Y:S01]  /*03a0*/  FADD.FTZ R9, |R5|.reuse, -RZ ;  /* 0x800000ff05097221 */ /* 0x040fe20000010200 */
[----:B------:R-:W-:Y:S02]  /*03b0*/  FMUL R8, R5, 0.0001220703125 ;  /* 0x3900000005087820 */ /* 0x000fe40000400000 */
[----:B------:R-:W-:Y:S02]  /*03c0*/  FADD R11, R14, R11 ;  /* 0x0000000b0e0b7221 */ /* 0x000fe40000000000 */
[----:B------:R-:W-:Y:S02]  /*03d0*/  FSETP.GT.AND P0, PT, R9, 9.99999979021476795361e+33, PT ;  /* 0x77f684df0900780b */ /* 0x000fe40003f04000 */
[----:B------:R-:W-:Y:S02]  /*03e0*/  FADD R0, R0, R11 ;  /* 0x0000000b00007221 */ /* 0x000fe40000000000 */
[----:B------:R-:W-:-:S02]  /*03f0*/  FSEL R8, R8, R5, P0 ;  /* 0x0000000508087208 */ /* 0x000fc40000000000 */
[----:B------:R-:W-:-:S04]  /*0400*/  FADD R10, R13, R0 ;  /* 0x000000000d0a7221 */ /* 0x000fc80000000000 */
[----:B------:R-:W-:Y:S01]  /*0410*/  FADD R13, R13, -R10 ;  /* 0x8000000a0d0d7221 */ /* 0x000fe20000000000 */
[----:B------:R-:W-:-:S03]  /*0420*/  FMUL.FTZ R11, R10, R8 ;  /* 0x000000080a0b7220 */ /* 0x000fc60000410000 */
[----:B------:R-:W-:Y:S01]  /*0430*/  FADD R13, R0, R13 ;  /* 0x0000000d000d7221 */ /* 0x000fe20000000000 */
[----:B------:R-:W-:-:S04]  /*0440*/  FFMA.FTZ R0, R10, R8, -R11 ;  /* 0x000000080a007223 */ /* 0x000fc8000001080b */
[----:B------:R-:W-:-:S04]  /*0450*/  FFMA.FTZ R0, R13, R8, R0 ;  /* 0x000000080d007223 */ /* 0x000fc80000010000 */
[----:B------:R-:W-:Y:S01]  /*0460*/  FFMA.FTZ R0, RZ, R10, R0 ;  /* 0x0000000aff007223 */ /* 0x000fe20000010000 */
[----:B------:R-:W-:-:S03]  /*0470*/  MOV R10, 0x42fc0000 ;  /* 0x42fc0000000a7802 */ /* 0x000fc60000000f00 */
[----:B------:R-:W-:-:S05]  /*0480*/  FADD.FTZ R18, R11, R0 ;  /* 0x000000000b127221 */ /* 0x000fca0000010000 */
[----:B------:R-:W-:-:S04]  /*0490*/  ISETP.NE.AND P0, PT, R18, 0x42b17218, PT ;  /* 0x42b172181200780c */ /* 0x000fc80003f05270 */
[----:B------:R-:W-:-:S05]  /*04a0*/  FSEL R12, R18, 88.72283172607421875, P0 ;  /* 0x42b17217120c7808 */ /* 0x000fca0000000000 */
[----:B------:R-:W-:-:S06]  /*04b0*/  FMUL.FTZ R13, R12, 1.4426950216293334961 ;  /* 0x3fb8aa3b0c0d7820 */ /* 0x000fcc0000410000 */
[----:B------:R-:W1:Y:S02]  /*04c0*/  FRND.TRUNC R13, R13 ;  /* 0x0000000d000d7307 */ /* 0x000e64000020d000 */
[----:B-1----:R-:W-:Y:S01]  /*04d0*/  FADD.FTZ R14, |R13|, -RZ ;  /* 0x800000ff0d0e7221 */ /* 0x002fe20000010200 */
[----:B------:R-:W-:-:S04]  /*04e0*/  LOP3.LUT R16, R10, 0x80000000, R13, 0xb8, !PT ;  /* 0x800000000a107812 */ /* 0x000fc800078eb80d */
[----:B------:R-:W-:-:S04]  /*04f0*/  FSETP.GT.AND P0, PT, R14, 126, PT ;  /* 0x42fc00000e00780b */ /* 0x000fc80003f04000 */
[----:B------:R-:W-:-:S05]  /*0500*/  FSEL R15, R16, R13, P0 ;  /* 0x0000000d100f7208 */ /* 0x000fca0000000000 */
[----:B------:R-:W-:-:S04]  /*0510*/  FFMA.FTZ R12, R15, -0.69314718246459960938, R12 ;  /* 0xbf3172180f0c7823 */ /* 0x000fc8000001000c */
[C---:B------:R-:W-:Y:S01]  /*0520*/  FFMA.FTZ R12, R15.reuse, 1.9046542121259335545e-09, R12 ;  /* 0x3102e3080f0c7823 */ /* 0x040fe2000001000c */
[----:B------:R-:W-:-:S03]  /*0530*/  FADD R15, R15, 12583039 ;  /* 0x4b40007f0f0f7421 */ /* 0x000fc60000000000 */
[----:B------:R-:W-:Y:S01]  /*0540*/  FMUL R14, R12, 1.4426950216293334961 ;  /* 0x3fb8aa3b0c0e7820 */ /* 0x000fe20000400000 */
[----:B------:R-:W-:Y:S01]  /*0550*/  FMUL R12, R5, 0.5 ;  /* 0x3f000000050c7820 */ /* 0x000fe20000400000 */
[----:B------:R-:W-:-:S04]  /*0560*/  SHF.L.U32 R15, R15, 0x17, RZ ;  /* 0x000000170f0f7819 */ /* 0x000fc800000006ff */
[----:B------:R-:W1:Y:S08]  /*0570*/  MUFU.EX2 R14, R14 ;  /* 0x0000000e000e7308 */ /* 0x000e700000000800 */
[----:B------:R-:W2:Y:S01]  /*0580*/  FRND.TRUNC R12, R12 ;  /* 0x0000000c000c7307 */ /* 0x000ea2000020d000 */
[----:B-1----:R-:W-:-:S07]  /*0590*/  FMUL R16, R15, R14 ;  /* 0x0000000e0f107220 */ /* 0x002fce0000400000 */
[----:B------:R-:W1:Y:S01]  /*05a0*/  @P1 FRND.TRUNC R14, R5 ;  /* 0x00000005000e1307 */ /* 0x000e62000020d000 */
[----:B------:R-:W-:-:S04]  /*05b0*/  FSETP.NEU.AND P2, PT, R16, +INF , PT ;  /* 0x7f8000001000780b */ /* 0x000fc80003f4d000 */
[----:B------:R-:W-:-:S09]  /*05c0*/  ISETP.NE.OR P0, PT, R18, 0x42b17218, !P2 ;  /* 0x42b172181200780c */ /* 0x000fd20005705670 */
[----:B------:R-:W-:Y:S01]  /*05d0*/  @P2 FADD.FTZ R13, R11, -R18 ;  /* 0x800000120b0d2221 */ /* 0x000fe20000010000 */
[----:B--2---:R-:W-:Y:S01]  /*05e0*/  FFMA R11, R12, -2, R5 ;  /* 0xc00000000c0b7823 */ /* 0x004fe20000000005 */
[----:B------:R-:W-:Y:S02]  /*05f0*/  FSEL R12, R3, 9.9999999747524270788e-07, P4 ;  /* 0x358637bd030c7808 */ /* 0x000fe40002000000 */
[----:B------:R-:W-:Y:S01]  /*0600*/  @P2 FADD.FTZ R13, R0, R13 ;  /* 0x0000000d000d2221 */ /* 0x000fe20000010000 */
[----:B------:R-:W-:Y:S01]  /*0610*/  FADD.FTZ R11, |R11|, -RZ ;  /* 0x800000ff0b0b7221 */ /* 0x000fe20000010200 */
[----:B------:R-:W-:Y:S02]  /*0620*/  MOV R0, 0x7f800000 ;  /* 0x7f80000000007802 */ /* 0x000fe40000000f00 */
[----:B------:R-:W-:Y:S02]  /*0630*/  @!P0 FADD R13, R13, 7.62939453125e-06 ;  /* 0x370000000d0d8421 */ /* 0x000fe40000000000 */
[----:B------:R-:W-:Y:S01]  /*0640*/  FSETP.NEU.AND P0, PT, R11, 1, PT ;  /* 0x3f8000000b00780b */ /* 0x000fe20003f0d000 */
[----:B------:R-:W-:Y:S01]  /*0650*/  @!P1 FADD R11, R2, R2 ;  /* 0x00000002020b9221 */ /* 0x000fe20000000000 */
[----:B------:R-:W-:Y:S01]  /*0660*/  @P2 FFMA.FTZ R0, R16, R13, R16 ;  /* 0x0000000d10002223 */ /* 0x000fe20000010010 */
[----:B------:R-:W-:Y:S01]  /*0670*/  FADD R13, R6, R9 ;  /* 0x00000009060d7221 */ /* 0x000fe20000000000 */
[----:B------:R-:W-:-:S02]  /*0680*/  FSETP.LT.AND P4, PT, R2, RZ, !P0 ;  /* 0x000000ff0200720b */ /* 0x000fc40004781000 */
[----:B------:R-:W-:Y:S02]  /*0690*/  @!P1 SEL R11, R11, RZ, !P0 ;  /* 0x000000ff0b0b9207 */ /* 0x000fe40004000000 */
[----:B-1----:R-:W-:Y:S02]  /*06a0*/  @P1 FSETP.NEU.AND P2, PT, R14, R5, PT ;  /* 0x000000050e00120b */ /* 0x002fe40003f4d000 */
[----:B------:R-:W-:Y:S02]  /*06b0*/  @!P6 LOP3.LUT R11, R11, 0x7f800000, RZ, 0xfc, !PT ;  /* 0x7f8000000b0be812 */ /* 0x000fe400078efcff */
[----:B------:R-:W-:Y:S02]  /*06c0*/  ISETP.GE.AND P6, PT, R13, 0x7f800000, PT ;  /* 0x7f8000000d00780c */ /* 0x000fe40003fc6270 */
[----:B------:R-:W-:-:S04]  /*06d0*/  @P1 FSEL R0, -R0, R0, P4 ;  /* 0x0000000000001208 */ /* 0x000fc80002000100 */
[----:B------:R-:W-:Y:S02]  /*06e0*/  @!P5 FSEL R0, R0, +QNAN , !P2 ;  /* 0x7fffffff0000d808 */ /* 0x000fe40005000000 */
[C---:B------:R-:W-:Y:S02]  /*06f0*/  FSETP.GT.AND P2, PT, R3.reuse, 9.9999999747524270788e-07, PT ;  /* 0x358637bd0300780b */ /* 0x040fe40003f44000 */
[----:B------:R-:W-:Y:S02]  /*0700*/  @P1 MOV R11, R0 ;  /* 0x00000000000b1202 */ /* 0x000fe40000000f00 */
[----:B------:R-:W-:Y:S01]  /*0710*/  FSEL R12, R3, R12, P2 ;  /* 0x0000000c030c7208 */ /* 0x000fe20001000000 */
[----:B------:R-:W-:Y:S08]  /*0720*/  @!P6 BRA `(.L_x_1) ;  /* 0x000000000054e947 */ /* 0x000ff00003800000 */
[----:B------:R-:W-:Y:S02]  /*0730*/  FSETP.NAN.FTZ.AND P1, PT, |R2|, |R2|, PT ;  /* 0x400000020200720b */ /* 0x000fe40003f38200 */
[----:B------:R-:W-:-:S04]  /*0740*/  FSETP.NAN.FTZ.AND P2, PT, |R5|, |R5|, PT ;  /* 0x400000050500720b */ /* 0x000fc80003f58200 */
[----:B------:R-:W-:-:S13]  /*0750*/  PLOP3.LUT P1, PT, P1, P2, PT, 0x2, 0x0 ;  /* 0x000000000000781c */ /* 0x000fda0000f24072 */
[----:B------:R-:W-:Y:S01]  /*0760*/  @!P1 FADD R11, R5, R2 ;  /* 0x00000002050b9221 */ /* 0x000fe20000000000 */
[----:B------:R-:W-:Y:S06]  /*0770*/  @!P1 BRA `(.L_x_1) ;  /* 0x0000000000409947 */ /* 0x000fec0003800000 */
[----:B------:R-:W-:-:S13]  /*0780*/  FSETP.NEU.AND P1, PT, R9, +INF , PT ;  /* 0x7f8000000900780b */ /* 0x000fda0003f2d000 */
[----:B------:R-:W-:Y:S05]  /*0790*/  @P1 BRA `(.L_x_2) ;  /* 0x00000000001c1947 */ /* 0x000fea0003800000 */
[----:B------:R-:W-:Y:S02]  /*07a0*/  FSETP.GEU.AND P2, PT, R5, RZ, PT ;  /* 0x000000ff0500720b */ /* 0x000fe40003f4e000 */
[----:B------:R-:W-:-:S04]  /*07b0*/  FSETP.GT.AND P1, PT, R6, 1, PT ;  /* 0x3f8000000600780b */ /* 0x000fc80003f24000 */
[----:B------:R-:W-:Y:S02]  /*07c0*/  SEL R11, RZ, 0x7f800000, !P1 ;  /* 0x7f800000ff0b7807 */ /* 0x000fe40004800000 */
[----:B------:R-:W-:-:S05]  /*07d0*/  FSETP.NEU.AND P1, PT, R2, -1, PT ;  /* 0xbf8000000200780b */ /* 0x000fca0003f2d000 */
[----:B------:R-:W-:-:S04]  /*07e0*/  @!P2 LOP3.LUT R11, R11, 0x7f800000, RZ, 0x3c, !PT ;  /* 0x7f8000000b0ba812 */ /* 0x000fc800078e3cff */
[----:B------:R-:W-:Y:S01]  /*07f0*/  FSEL R11, R11, 1, P1 ;  /* 0x3f8000000b0b7808 */ /* 0x000fe20000800000 */
[----:B------:R-:W-:Y:S06]  /*0800*/  BRA `(.L_x_1) ;  /* 0x00000000001c7947 */ /* 0x000fec0003800000 */
.L_x_2:
[----:B------:R-:W-:Y:S02]  /*0810*/  FSETP.NEU.AND P2, PT, R6, +INF , PT ;  /* 0x7f8000000600780b */ /* 0x000fe40003f4d000 */
[----:B------:R-:W-:-:S11]  /*0820*/  PLOP3.LUT P5, PT, PT, PT, PT, 0x8, 0x0 ;  /* 0x000000000000781c */ /* 0x000fd60003fae170 */
[----:B------:R-:W-:Y:S02]  /*0830*/  @!P2 PLOP3.LUT P5, PT, P4, PT, PT, 0x80, 0x0 ;  /* 0x000000000000a81c */ /* 0x000fe400027af070 */
[----:B------:R-:W-:-:S04]  /*0840*/  @!P2 FSETP.GE.AND P1, PT, R5, RZ, PT ;  /* 0x000000ff0500a20b */ /* 0x000fc80003f26000 */
[----:B------:R-:W-:-:S07]  /*0850*/  @!P2 SEL R0, RZ, 0x7f800000, !P1 ;  /* 0x7f800000ff00a807 */ /* 0x000fce0004800000 */
[----:B------:R-:W-:-:S04]  /*0860*/  @P5 IADD3 R0, R0, -0x80000000, RZ ;  /* 0x8000000000005810 */ /* 0x000fc80007ffe0ff */
[----:B------:R-:W-:-:S07]  /*0870*/  @!P2 MOV R11, R0 ;  /* 0x00000000000ba202 */ /* 0x000fce0000000f00 */
.L_x_1:
[----:B------:R-:W-:Y:S05]  /*0880*/  BSYNC B0 ;  /* 0x0000000000007941 */ /* 0x000fea0003800000 */
.L_x_0:
[----:B------:R-:W-:Y:S01]  /*0890*/  FADD.FTZ R6, |R12|, -RZ ;  /* 0x800000ff0c067221 */ /* 0x000fe20000010200 */
[----:B------:R-:W-:Y:S04]  /*08a0*/  BSSY B0, `(.L_x_3) ;  /* 0x0000068000007945 */ /* 0x000fe80003800000 */
[----:B------:R-:W-:-:S04]  /*08b0*/  LOP3.LUT R0, R6, 0x7fffff, RZ, 0xc0, !PT ;  /* 0x007fffff06007812 */ /* 0x000fc800078ec0ff */
[----:B------:R-:W-:-:S04]  /*08c0*/  LOP3.LUT R0, R0, 0x3f800000, RZ, 0xfc, !PT ;  /* 0x3f80000000007812 */ /* 0x000fc800078efcff */
[----:B------:R-:W-:-:S13]  /*08d0*/  FSETP.GT.AND P1, PT, R0, 1.4142135381698608398, PT ;  /* 0x3fb504f30000780b */ /* 0x000fda0003f24000 */
[----:B------:R-:W-:-:S04]  /*08e0*/  @P1 FMUL R0, R0, 0.5 ;  /* 0x3f00000000001820 */ /* 0x000fc80000400000 */
[C---:B------:R-:W-:Y:S01]  /*08f0*/  FADD R13, R0.reuse, 1 ;  /* 0x3f800000000d7421 */ /* 0x040fe20000000000 */
[----:B------:R-:W-:-:S03]  /*0900*/  FADD R3, R0, -1 ;  /* 0xbf80000000037421 */ /* 0x000fc60000000000 */
[----:B------:R-:W1:Y:S01]  /*0910*/  MUFU.RCP R14, R13 ;  /* 0x0000000d000e7308 */ /* 0x000e620000001000 */
[----:B------:R-:W-:-:S04]  /*0920*/  FADD R15, R3, R3 ;  /* 0x00000003030f7221 */ /* 0x000fc80000000000 */
[CC--:B-1----:R-:W-:Y:S01]  /*0930*/  FMUL R16, R14.reuse, R15.reuse ;  /* 0x0000000f0e107220 */ /* 0x0c2fe20000400000 */
[----:B------:R-:W-:-:S03]  /*0940*/  FFMA R17, -R14, R15, R3 ;  /* 0x0000000f0e117223 */ /* 0x000fc60000000103 */
[----:B------:R-:W-:Y:S01]  /*0950*/  FMUL R0, R16, R16 ;  /* 0x0000001010007220 */ /* 0x000fe20000400000 */
[----:B------:R-:W-:-:S03]  /*0960*/  FADD R18, R17, R17 ;  /* 0x0000001111127221 */ /* 0x000fc60000000000 */
[----:B------:R-:W-:Y:S01]  /*0970*/  FFMA.FTZ R7, R0, R7, 0.01249298732727766037 ;  /* 0x3c4caf6300077423 */ /* 0x000fe20000010007 */
[----:B------:R-:W-:-:S03]  /*0980*/  FFMA.FTZ R3, R3, -R16, R18 ;  /* 0x8000001003037223 */ /* 0x000fc60000010012 */
[----:B------:R-:W-:Y:S01]  /*0990*/  FFMA.FTZ R7, R0, R7, 0.083333469927310943604 ;  /* 0x3daaaabd00077423 */ /* 0x000fe20000010007 */
[----:B------:R-:W-:-:S03]  /*09a0*/  FMUL.FTZ R3, R14, R3 ;  /* 0x000000030e037220 */ /* 0x000fc60000410000 */
[----:B------:R-:W-:Y:S01]  /*09b0*/  FMUL.FTZ R7, R0, R7 ;  /* 0x0000000700077220 */ /* 0x000fe20000410000 */
[----:B------:R-:W-:-:S03]  /*09c0*/  SHF.R.U32.HI R0, RZ, 0x17, R6 ;  /* 0x00000017ff007819 */ /* 0x000fc60000011606 */
[----:B------:R-:W-:Y:S01]  /*09d0*/  FMUL.FTZ R7, R16, R7 ;  /* 0x0000000710077220 */ /* 0x000fe20000410000 */
[----:B------:R-:W-:-:S03]  /*09e0*/  I2FP.F32.U32 R0, R0 ;  /* 0x0000000000007245 */ /* 0x000fc60000201000 */
[-C--:B------:R-:W-:Y:S02]  /*09f0*/  FFMA R13, R14, R15.reuse, R7 ;  /* 0x0000000f0e0d7223 */ /* 0x080fe40000000007 */
[----:B------:R-:W-:Y:S02]  /*0a00*/  FADD R0, R0, -127 ;  /* 0xc2fe000000007421 */ /* 0x000fe40000000000 */
[----:B------:R-:W-:Y:S02]  /*0a10*/  FFMA R16, R14, R15, -R13 ;  /* 0x0000000f0e107223 */ /* 0x000fe4000000080d */
[----:B------:R-:W-:Y:S02]  /*0a20*/  @P1 FADD R0, R0, 1 ;  /* 0x3f80000000001421 */ /* 0x000fe40000000000 */
[----:B------:R-:W-:-:S04]  /*0a30*/  FADD R16, R7, R16 ;  /* 0x0000001007107221 */ /* 0x000fc80000000000 */
[----:B------:R-:W-:Y:S01]  /*0a40*/  FADD R16, R3, R16 ;  /* 0x0000001003107221 */ /* 0x000fe20000000000 */
[C---:B------:R-:W-:Y:S01]  /*0a50*/  FMUL.FTZ R3, R0.reuse, 0.693145751953125 ;  /* 0x3f31720000037820 */ /* 0x040fe20000410000 */
[----:B------:R-:W-:Y:S02]  /*0a60*/  FMUL.FTZ R0, R0, 1.428606765330187045e-06 ;  /* 0x35bfbe8e00007820 */ /* 0x000fe40000410000 */
[----:B------:R-:W-:-:S04]  /*0a70*/  FADD R14, R13, R16 ;  /* 0x000000100d0e7221 */ /* 0x000fc80000000000 */
[----:B------:R-:W-:Y:S01]  /*0a80*/  FADD R18, R14, R3 ;  /* 0x000000030e127221 */ /* 0x000fe20000000000 */
[----:B------:R-:W-:-:S03]  /*0a90*/  FADD R13, R13, -R14 ;  /* 0x8000000e0d0d7221 */ /* 0x000fc60000000000 */
[----:B------:R-:W-:Y:S01]  /*0aa0*/  FADD R3, R3, -R18 ;  /* 0x8000001203037221 */ /* 0x000fe20000000000 */
[----:B------:R-:W-:-:S03]  /*0ab0*/  FADD R13, R16, R13 ;  /* 0x0000000d100d7221 */ /* 0x000fc60000000000 */
[----:B------:R-:W-:-:S04]  /*0ac0*/  FADD R14, R14, R3 ;  /* 0x000000030e0e7221 */ /* 0x000fc80000000000 */
[----:B------:R-:W-:-:S04]  /*0ad0*/  FADD R13, R13, R14 ;  /* 0x0000000e0d0d7221 */ /* 0x000fc80000000000 */
[----:B------:R-:W-:-:S04]  /*0ae0*/  FADD R13, R0, R13 ;  /* 0x0000000d000d7221 */ /* 0x000fc80000000000 */
[----:B------:R-:W-:-:S04]  /*0af0*/  FADD R7, R18, R13 ;  /* 0x0000000d12077221 */ /* 0x000fc80000000000 */
[----:B------:R-:W-:Y:S01]  /*0b00*/  FADD R18, R18, -R7 ;  /* 0x8000000712127221 */ /* 0x000fe20000000000 */
[----:B------:R-:W-:-:S03]  /*0b10*/  FMUL.FTZ R3, R8, R7 ;  /* 0x0000000708037220 */ /* 0x000fc60000410000 */
[----:B------:R-:W-:Y:S01]  /*0b20*/  FADD R13, R13, R18 ;  /* 0x000000120d0d7221 */ /* 0x000fe20000000000 */
[----:B------:R-:W-:-:S04]  /*0b30*/  FFMA.FTZ R0, R8, R7, -R3 ;  /* 0x0000000708007223 */ /* 0x000fc80000010803 */
[----:B------:R-:W-:-:S04]  /*0b40*/  FFMA.FTZ R0, R8, R13, R0 ;  /* 0x0000000d08007223 */ /* 0x000fc80000010000 */
[----:B------:R-:W-:-:S04]  /*0b50*/  FFMA.FTZ R14, RZ, R7, R0 ;  /* 0x00000007ff0e7223 */ /* 0x000fc80000010000 */
        /* <DEDUP_REMOVED lines=8> */
[----:B------:R-:W-:Y:S02]  /*0be0*/  FSEL R13, R10, R7, P1 ;  /* 0x000000070a0d7208 */ /* 0x000fe40000800000 */
[----:B------:R-:W-:-:S03]  /*0bf0*/  FSETP.NEU.AND P1, PT, R12, RZ, PT ;  /* 0x000000ff0c00720b */ /* 0x000fc60003f2d000 */
[----:B------:R-:W-:Y:S01]  /*0c00*/  FFMA.FTZ R0, R13, -0.69314718246459960938, R0 ;  /* 0xbf3172180d007823 */ /* 0x000fe20000010000 */
[----:B------:R-:W-:-:S03]  /*0c10*/  FSETP.GEU.OR P4, PT, R5, RZ, P1 ;  /* 0x000000ff0500720b */ /* 0x000fc60000f8e400 */
[C---:B------:R-:W-:Y:S01]  /*0c20*/  FFMA.FTZ R0, R13.reuse, 1.9046542121259335545e-09, R0 ;  /* 0x3102e3080d007823 */ /* 0x040fe20000010000 */
[----:B------:R-:W-:-:S03]  /*0c30*/  FADD R13, R13, 12583039 ;  /* 0x4b40007f0d0d7421 */ /* 0x000fc60000000000 */
[----:B------:R-:W-:Y:S02]  /*0c40*/  FMUL R0, R0, 1.4426950216293334961 ;  /* 0x3fb8aa3b00007820 */ /* 0x000fe40000400000 */
[----:B------:R-:W-:Y:S01]  /*0c50*/  SHF.L.U32 R13, R13, 0x17, RZ ;  /* 0x000000170d0d7819 */ /* 0x000fe200000006ff */
[C---:B------:R-:W-:Y:S01]  /*0c60*/  @!P1 FADD R7, R12.reuse, R12 ;  /* 0x0000000c0c079221 */ /* 0x040fe20000000000 */
[----:B------:R-:W-:Y:S04]  /*0c70*/  @P1 FRND.TRUNC R10, R5 ;  /* 0x00000005000a1307 */ /* 0x000fe8000020d000 */
[----:B------:R-:W-:Y:S02]  /*0c80*/  @!P1 SEL R7, R7, RZ, !P0 ;  /* 0x000000ff07079207 */ /* 0x000fe40004000000 */
[----:B------:R-:W-:-:S02]  /*0c90*/  FSETP.LT.AND P0, PT, R12, RZ, !P0 ;  /* 0x000000ff0c00720b */ /* 0x000fc40004701000 */
[----:B------:R-:W1:Y:S01]  /*0ca0*/  MUFU.EX2 R0, R0 ;  /* 0x0000000000007308 */ /* 0x000e620000000800 */
[----:B------:R-:W-:Y:S01]  /*0cb0*/  @!P4 LOP3.LUT R7, R7, 0x7f800000, RZ, 0xfc, !PT ;  /* 0x7f8000000707c812 */ /* 0x000fe200078efcff */
[----:B-1----:R-:W-:Y:S01]  /*0cc0*/  FMUL R8, R13, R0 ;  /* 0x000000000d087220 */ /* 0x002fe20000400000 */
[----:B------:R-:W-:-:S04]  /*0cd0*/  MOV R0, 0x7f800000 ;  /* 0x7f80000000007802 */ /* 0x000fc80000000f00 */
[----:B------:R-:W-:-:S04]  /*0ce0*/  FSETP.NEU.AND P5, PT, R8, +INF , PT ;  /* 0x7f8000000800780b */ /* 0x000fc80003fad000 */
[----:B------:R-:W-:-:S09]  /*0cf0*/  ISETP.NE.OR P2, PT, R16, 0x42b17218, !P5 ;  /* 0x42b172181000780c */ /* 0x000fd20006f45670 */
[----:B------:R-:W-:-:S04]  /*0d00*/  @P5 FADD.FTZ R3, R3, -R16 ;  /* 0x8000001003035221 */ /* 0x000fc80000010000 */
[----:B------:R-:W-:-:S04]  /*0d10*/  @P5 FADD.FTZ R3, R14, R3 ;  /* 0x000000030e035221 */ /* 0x000fc80000010000 */
[----:B------:R-:W-:Y:S01]  /*0d20*/  @!P2 FADD R3, R3, 7.62939453125e-06 ;  /* 0x370000000303a421 */ /* 0x000fe20000000000 */
[----:B------:R-:W-:-:S03]  /*0d30*/  FSETP.GEU.OR P2, PT, R12, RZ, !P1 ;  /* 0x000000ff0c00720b */ /* 0x000fc60004f4e400 */
[----:B------:R-:W-:Y:S01]  /*0d40*/  @P5 FFMA.FTZ R0, R8, R3, R8 ;  /* 0x0000000308005223 */ /* 0x000fe20000010008 */
[----:B------:R-:W-:Y:S01]  /*0d50*/  FADD R3, R9, R6 ;  /* 0x0000000609037221 */ /* 0x000fe20000000000 */
[----:B------:R-:W-:-:S03]  /*0d60*/  @P1 FSETP.NEU.AND P5, PT, R10, R5, PT ;  /* 0x000000050a00120b */ /* 0x000fc60003fad000 */
[----:B------:R-:W-:Y:S02]  /*0d70*/  @P1 FSEL R0, -R0, R0, P0 ;  /* 0x0000000000001208 */ /* 0x000fe40000000100 */
[----:B------:R-:W-:Y:S02]  /*0d80*/  ISETP.GE.AND P4, PT, R3, 0x7f800000, PT ;  /* 0x7f8000000300780c */ /* 0x000fe40003f86270 */
[----:B------:R-:W-:Y:S02]  /*0d90*/  SHF.R.S32.HI R3, RZ, 0x1f, R4 ;  /* 0x0000001fff037819 */ /* 0x000fe40000011404 */
[----:B------:R-:W-:-:S04]  /*0da0*/  @!P2 FSEL R0, R0, +QNAN , !P5 ;  /* 0x7fffffff0000a808 */ /* 0x000fc80006800000 */
[----:B------:R-:W-:-:S05]  /*0db0*/  @P1 MOV R7, R0 ;  /* 0x0000000000071202 */ /* 0x000fca0000000f00 */
[----:B------:R-:W-:Y:S05]  /*0dc0*/  @!P4 BRA `(.L_x_4) ;  /* 0x000000000054c947 */ /* 0x000fea0003800000 */
        /* <DEDUP_REMOVED lines=14> */
.L_x_5:
[----:B------:R-:W-:Y:S02]  /*0eb0*/  FSETP.NEU.AND P1, PT, R6, +INF , PT ;  /* 0x7f8000000600780b */ /* 0x000fe40003f2d000 */
[----:B------:R-:W-:-:S11]  /*0ec0*/  PLOP3.LUT P2, PT, PT, PT, PT, 0x8, 0x0 ;  /* 0x000000000000781c */ /* 0x000fd60003f4e170 */
[----:B------:R-:W-:Y:S02]  /*0ed0*/  @!P1 PLOP3.LUT P2, PT, P0, PT, PT, 0x80, 0x0 ;  /* 0x000000000000981c */ /* 0x000fe4000074f070 */
[----:B------:R-:W-:-:S04]  /*0ee0*/  @!P1 FSETP.GE.AND P0, PT, R5, RZ, PT ;  /* 0x000000ff0500920b */ /* 0x000fc80003f06000 */
[----:B------:R-:W-:-:S07]  /*0ef0*/  @!P1 SEL R0, RZ, 0x7f800000, !P0 ;  /* 0x7f800000ff009807 */ /* 0x000fce0004000000 */
[----:B------:R-:W-:-:S04]  /*0f00*/  @P2 IADD3 R0, R0, -0x80000000, RZ ;  /* 0x8000000000002810 */ /* 0x000fc80007ffe0ff */
[----:B------:R-:W-:-:S07]  /*0f10*/  @!P1 MOV R7, R0 ;  /* 0x0000000000079202 */ /* 0x000fce0000000f00 */
.L_x_4:
[----:B------:R-:W-:Y:S05]  /*0f20*/  BSYNC B0 ;  /* 0x0000000000007941 */ /* 0x000fea0003800000 */
.L_x_3:
[----:B------:R-:W-:Y:S01]  /*0f30*/  ULDC.64 UR6, c[0x0][0x220] ;  /* 0x0000880000067ab9 */ /* 0x000fe20000000a00 */
[----:B------:R-:W-:Y:S02]  /*0f40*/  FSETP.NEU.AND P0, PT, R2, 1, PT ;  /* 0x3f8000000200780b */ /* 0x000fe40003f0d000 */
[----:B------:R-:W-:Y:S02]  /*0f50*/  FSETP.NEU.AND P1, PT, R5, RZ, PT ;  /* 0x000000ff0500720b */ /* 0x000fe40003f2d000 */
[----:B------:R-:W-:Y:S02]  /*0f60*/  LEA R2, P4, R4, UR6, 0x2 ;  /* 0x0000000604027c11 */ /* 0x000fe4000f8810ff */
[----:B------:R-:W-:Y:S02]  /*0f70*/  FSETP.NEU.AND P2, PT, R12, 1, PT ;  /* 0x3f8000000c00780b */ /* 0x000fe40003f4d000 */
[----:B------:R-:W-:Y:S02]  /*0f80*/  SEL R11, R11, 0x3f800000, P1 ;  /* 0x3f8000000b0b7807 */ /* 0x000fe40000800000 */
[----:B------:R-:W-:-:S02]  /*0f90*/  SEL R7, R7, 0x3f800000, P1 ;  /* 0x3f80000007077807 */ /* 0x000fc40000800000 */
[----:B------:R-:W-:Y:S02]  /*0fa0*/  LEA.HI.X R3, R4, UR7, R3, 0x2, P4 ;  /* 0x0000000704037c11 */ /* 0x000fe4000a0f1403 */
[----:B------:R-:W-:Y:S02]  /*0fb0*/  SEL R6, R11, 0x3f800000, P0 ;  /* 0x3f8000000b067807 */ /* 0x000fe40000000000 */
[----:B------:R-:W-:Y:S01]  /*0fc0*/  SEL R7, R7, 0x3f800000, P2 ;  /* 0x3f80000007077807 */ /* 0x000fe20001000000 */
[----:B------:R-:W-:Y:S06]  /*0fd0*/  @P3 EXIT ;  /* 0x000000000000394d */ /* 0x000fec0003800000 */
[----:B------:R-:W-:Y:S01]  /*0fe0*/  STG.E.64 desc[UR4][R2.64], R6 ;  /* 0x0000000602007986 */ /* 0x000fe2000c101b04 */
[----:B------:R-:W-:Y:S05]  /*0ff0*/  EXIT ;  /* 0x000000000000794d */ /* 0x000fea0003800000 */
.L_x_6:
[----:B------:R-:W-:-:S00]  /*1000*/  BRA `(.L_x_6) ;  /* 0xfffffffc00fc7947 */ /* 0x000fc0000383ffff */
[----:B------:R-:W-:-:S00]  /*1010*/  NOP ;  /* 0x0000000000007918 */ /* 0x000fc00000000000 */
        /* <DEDUP_REMOVED lines=14> */
.L_x_7:


//--------------------- .nv.global.init           --------------------------
	.section	.nv.global.init,"aw",@progbits
.nv.global.init:
	.type		_$_str,@object
	.size		_$_str,(.L_0 - _$_str)
_$_str:
        /*0000*/ 	.byte	0x5f, 0x5f, 0x43, 0x55, 0x44, 0x41, 0x5f, 0x46, 0x54, 0x5a, 0x00
.L_0:


//--------------------- .nv.constant0.triton_poi_fused_clamp_pow_0 --------------------------
	.section	.nv.constant0.triton_poi_fused_clamp_pow_0,"a",@progbits
	.sectionflags	@""
	.align	4
.nv.constant0.triton_poi_fused_clamp_pow_0:
	.zero		556
